//
// Generated by NVIDIA NVVM Compiler
//
// Compiler Build ID: CL-36424714
// Cuda compilation tools, release 13.0, V13.0.88
// Based on NVVM 20.0.0
//

.version 9.0
.target sm_100
.address_size 64

	// .globl	_Z7add_matPiS_S_

.visible .entry _Z7add_matPiS_S_(
	.param .u64 .ptr .align 1 _Z7add_matPiS_S__param_0,
	.param .u64 .ptr .align 1 _Z7add_matPiS_S__param_1,
	.param .u64 .ptr .align 1 _Z7add_matPiS_S__param_2
)
{
	.reg .pred 	%p<4>;
	.reg .b32 	%r<17>;
	.reg .b64 	%rd<11>;

	ld.param.u64 	%rd1, [_Z7add_matPiS_S__param_0];
	ld.param.u64 	%rd2, [_Z7add_matPiS_S__param_1];
	ld.param.u64 	%rd3, [_Z7add_matPiS_S__param_2];
	mov.u32 	%r2, %ntid.x;
	mov.u32 	%r3, %ctaid.x;
	mov.u32 	%r4, %tid.x;
	mad.lo.s32 	%r5, %r2, %r3, %r4;
	mov.u32 	%r6, %ntid.y;
	mov.u32 	%r7, %ctaid.y;
	mov.u32 	%r8, %tid.y;
	mad.lo.s32 	%r9, %r6, %r7, %r8;
	mov.u32 	%r11, %nctaid.x;
	mad.lo.s32 	%r1, %r9, %r11, %r5;
	setp.ge.u32 	%p1, %r5, %r11;
	mov.u32 	%r12, %nctaid.y;
	setp.ge.u32 	%p2, %r9, %r12;
	and.pred  	%p3, %p1, %p2;
	@%p3 bra 	$L__BB0_2;
	cvta.to.global.u64 	%rd4, %rd1;
	cvta.to.global.u64 	%rd5, %rd2;
	cvta.to.global.u64 	%rd6, %rd3;
	mul.wide.s32 	%rd7, %r1, 4;
	add.s64 	%rd8, %rd4, %rd7;
	ld.global.u32 	%r14, [%rd8];
	add.s64 	%rd9, %rd5, %rd7;
	ld.global.u32 	%r15, [%rd9];
	add.s32 	%r16, %r15, %r14;
	add.s64 	%rd10, %rd6, %rd7;
	st.global.u32 	[%rd10], %r16;
$L__BB0_2:
	ret;

}


// ===== COMPILED SASS (sm_100) =====

	.target	sm_100

	.elftype	@"ET_EXEC"


//--------------------- .note.nv.tkinfo           --------------------------
	.section	.note.nv.tkinfo,"",@"SHT_NOTE"
	.sectionflags	@"SHF_NOTE_NV_TKINFO"
	.tkinfo
        /*0018*/ 	.word	0x00000002
        /*0030*/ 	.string	""
        /*0030*/ 	.string	"ptxas"
        /*0030*/ 	.string	"Cuda compilation tools, release 13.0, V13.0.88"
        /*0030*/ 	.string	"Build cuda_13.0.r13.0/compiler.36424714_0"
        /*0030*/ 	.string	"-arch sm_100 -m 64 "



//--------------------- .note.nv.cuinfo           --------------------------
	.section	.note.nv.cuinfo,"",@"SHT_NOTE"
	.sectionflags	@"SHF_NOTE_NV_CUINFO"
        /*0018*/ 	.short	0x0002
        /*001a*/ 	.short	0x0064
        /*001c*/ 	.short	0x0082
	.zero		2


//--------------------- .nv.info                  --------------------------
	.section	.nv.info,"",@"SHT_CUDA_INFO"
	.align	4


	//----- nvinfo : EIATTR_REGCOUNT
	.align		4
        /*0000*/ 	.byte	0x04, 0x2f
        /*0002*/ 	.short	(.L_1 - .L_0)
	.align		4
.L_0:
        /*0004*/ 	.word	index@(_Z7add_matPiS_S_)
        /*0008*/ 	.word	0x0000000c


	//----- nvinfo : EIATTR_FRAME_SIZE
	.align		4
.L_1:
        /*000c*/ 	.byte	0x04, 0x11
        /*000e*/ 	.short	(.L_3 - .L_2)
	.align		4
.L_2:
        /*0010*/ 	.word	index@(_Z7add_matPiS_S_)
        /*0014*/ 	.word	0x00000000


	//----- nvinfo : EIATTR_MIN_STACK_SIZE
	.align		4
.L_3:
        /*0018*/ 	.byte	0x04, 0x12
        /*001a*/ 	.short	(.L_5 - .L_4)
	.align		4
.L_4:
        /*001c*/ 	.word	index@(_Z7add_matPiS_S_)
        /*0020*/ 	.word	0x00000000
.L_5:


//--------------------- .nv.compat                --------------------------
	.section	.nv.compat,"",@"SHT_CUDA_COMPAT_INFO"
	.align	4
        /*0000*/ 	.byte	0x02, 0x09, 0x00, 0x00, 0x02, 0x02, 0x01, 0x00, 0x02, 0x05, 0x05, 0x00, 0x03, 0x07, 0x01, 0x01
        /*0010*/ 	.byte	0x02, 0x03, 0x00, 0x00, 0x02, 0x06, 0x01, 0x00, 0x04, 0x0b, 0x08, 0x00, 0x09, 0x00, 0x00, 0x00
        /*0020*/ 	.byte	0x00, 0x00, 0x00, 0x00


//--------------------- .nv.info._Z7add_matPiS_S_ --------------------------
	.section	.nv.info._Z7add_matPiS_S_,"",@"SHT_CUDA_INFO"
	.sectionflags	@""
	.align	4


	//----- nvinfo : EIATTR_CUDA_API_VERSION
	.align		4
        /*0000*/ 	.byte	0x04, 0x37
        /*0002*/ 	.short	(.L_7 - .L_6)
.L_6:
        /*0004*/ 	.word	0x00000082


	//----- nvinfo : EIATTR_KPARAM_INFO
	.align		4
.L_7:
        /*0008*/ 	.byte	0x04, 0x17
        /*000a*/ 	.short	(.L_9 - .L_8)
.L_8:
        /*000c*/ 	.word	0x00000000
        /*0010*/ 	.short	0x0002
        /*0012*/ 	.short	0x0010
        /*0014*/ 	.byte	0x00, 0xf5, 0x21, 0x00


	//----- nvinfo : EIATTR_KPARAM_INFO
	.align		4
.L_9:
        /*0018*/ 	.byte	0x04, 0x17
        /*001a*/ 	.short	(.L_11 - .L_10)
.L_10:
        /*001c*/ 	.word	0x00000000
        /*0020*/ 	.short	0x0001
        /*0022*/ 	.short	0x0008
        /*0024*/ 	.byte	0x00, 0xf5, 0x21, 0x00


	//----- nvinfo : EIATTR_KPARAM_INFO
	.align		4
.L_11:
        /*0028*/ 	.byte	0x04, 0x17
        /*002a*/ 	.short	(.L_13 - .L_12)
.L_12:
        /*002c*/ 	.word	0x00000000
        /*0030*/ 	.short	0x0000
        /*0032*/ 	.short	0x0000
        /*0034*/ 	.byte	0x00, 0xf5, 0x21, 0x00


	//----- nvinfo : EIATTR_SPARSE_MMA_MASK
	.align		4
.L_13:
        /*0038*/ 	.byte	0x03, 0x50
        /*003a*/ 	.short	0x0000


	//----- nvinfo : EIATTR_MAXREG_COUNT
	.align		4
        /*003c*/ 	.byte	0x03, 0x1b
        /*003e*/ 	.short	0x00ff


	//----- nvinfo : EIATTR_MERCURY_ISA_VERSION
	.align		4
        /*0040*/ 	.byte	0x03, 0x5f
        /*0042*/ 	.short	0x0101


	//----- nvinfo : EIATTR_VRC_CTA_INIT_COUNT
	.align		4
        /*0044*/ 	.byte	0x02, 0x4a
	.zero		1
	.zero		1


	//----- nvinfo : EIATTR_EXIT_INSTR_OFFSETS
	.align		4
        /*0048*/ 	.byte	0x04, 0x1c
        /*004a*/ 	.short	(.L_15 - .L_14)


	//   ....[0]....
.L_14:
        /*004c*/ 	.word	0x000000f0


	//   ....[1]....
        /*0050*/ 	.word	0x000001a0


	//----- nvinfo : EIATTR_CBANK_PARAM_SIZE
	.align		4
.L_15:
        /*0054*/ 	.byte	0x03, 0x19
        /*0056*/ 	.short	0x0018


	//----- nvinfo : EIATTR_PARAM_CBANK
	.align		4
        /*0058*/ 	.byte	0x04, 0x0a
        /*005a*/ 	.short	(.L_17 - .L_16)
	.align		4
.L_16:
        /*005c*/ 	.word	index@(.nv.constant0._Z7add_matPiS_S_)
        /*0060*/ 	.short	0x0380
        /*0062*/ 	.short	0x0018


	//----- nvinfo : EIATTR_SW_WAR
	.align		4
.L_17:
        /*0064*/ 	.byte	0x04, 0x36
        /*0066*/ 	.short	(.L_19 - .L_18)
.L_18:
        /*0068*/ 	.word	0x00000008
.L_19:


//--------------------- .nv.callgraph             --------------------------
	.section	.nv.callgraph,"",@"SHT_CUDA_CALLGRAPH"
	.align	4
	.sectionentsize	8
	.align		4
        /*0000*/ 	.word	0x00000000
	.align		4
        /*0004*/ 	.word	0xffffffff
	.align		4
        /*0008*/ 	.word	0x00000000
	.align		4
        /*000c*/ 	.word	0xfffffffe
	.align		4
        /*0010*/ 	.word	0x00000000
	.align		4
        /*0014*/ 	.word	0xfffffffd
	.align		4
        /*0018*/ 	.word	0x00000000
	.align		4
        /*001c*/ 	.word	0xfffffffc


//--------------------- .text._Z7add_matPiS_S_    --------------------------
	.section	.text._Z7add_matPiS_S_,"ax",@progbits
	.align	128
        .global         _Z7add_matPiS_S_
        .type           _Z7add_matPiS_S_,@function
        .size           _Z7add_matPiS_S_,(.L_x_1 - _Z7add_matPiS_S_)
        .other          _Z7add_matPiS_S_,@"STO_CUDA_ENTRY STV_DEFAULT"
_Z7add_matPiS_S_:
.text._Z7add_matPiS_S_:
[----:B------:R-:W-:Y:S01]  /*0000*/  LDC R1, c[0x0][0x37c] ;  /* 0x0000df00ff017b82 */ /* 0x000fe20000000800 */
[----:B------:R-:W0:Y:S01]  /*0010*/  S2R R0, SR_CTAID.X ;  /* 0x0000000000007919 */ /* 0x000e220000002500 */
[----:B------:R-:W0:Y:S01]  /*0020*/  LDCU UR4, c[0x0][0x360] ;  /* 0x00006c00ff0477ac */ /* 0x000e220008000800 */
[----:B------:R-:W0:Y:S01]  /*0030*/  S2R R3, SR_TID.X ;  /* 0x0000000000037919 */ /* 0x000e220000002100 */
[----:B------:R-:W1:Y:S01]  /*0040*/  LDCU UR5, c[0x0][0x364] ;  /* 0x00006c80ff0577ac */ /* 0x000e620008000800 */
[----:B------:R-:W1:Y:S01]  /*0050*/  S2R R2, SR_CTAID.Y ;  /* 0x0000000000027919 */ /* 0x000e620000002600 */
[----:B------:R-:W2:Y:S01]  /*0060*/  LDCU UR6, c[0x0][0x370] ;  /* 0x00006e00ff0677ac */ /* 0x000ea20008000800 */
[----:B------:R-:W1:Y:S01]  /*0070*/  S2R R5, SR_TID.Y ;  /* 0x0000000000057919 */ /* 0x000e620000002200 */
[----:B------:R-:W3:Y:S01]  /*0080*/  LDCU UR7, c[0x0][0x374] ;  /* 0x00006e80ff0777ac */ /* 0x000ee20008000800 */
[----:B0-----:R-:W-:-:S05]  /*0090*/  IMAD R0, R0, UR4, R3 ;  /* 0x0000000400007c24 */ /* 0x001fca000f8e0203 */
[----:B--2---:R-:W-:Y:S01]  /*00a0*/  ISETP.GE.U32.AND P1, PT, R0, UR6, PT ;  /* 0x0000000600007c0c */ /* 0x004fe2000bf26070 */
[----:B-1----:R-:W-:Y:S01]  /*00b0*/  IMAD R3, R2, UR5, R5 ;  /* 0x0000000502037c24 */ /* 0x002fe2000f8e0205 */
[----:B------:R-:W0:Y:S03]  /*00c0*/  LDCU.64 UR4, c[0x0][0x358] ;  /* 0x00006b00ff0477ac */ /* 0x000e260008000a00 */
[C---:B------:R-:W-:Y:S01]  /*00d0*/  IMAD R9, R3.reuse, UR6, R0 ;  /* 0x0000000603097c24 */ /* 0x040fe2000f8e0200 */
[----:B---3--:R-:W-:-:S13]  /*00e0*/  ISETP.GE.U32.AND P0, PT, R3, UR7, PT ;  /* 0x0000000703007c0c */ /* 0x008fda000bf06070 */
[----:B0-----:R-:W-:Y:S05]  /*00f0*/  @P0 EXIT P1 ;  /* 0x000000000000094d */ /* 0x001fea0000800000 */
[----:B------:R-:W0:Y:S08]  /*0100*/  LDC.64 R2, c[0x0][0x380] ;  /* 0x0000e000ff027b82 */ /* 0x000e300000000a00 */
[----:B------:R-:W1:Y:S08]  /*0110*/  LDC.64 R4, c[0x0][0x388] ;  /* 0x0000e200ff047b82 */ /* 0x000e700000000a00 */
[----:B------:R-:W2:Y:S01]  /*0120*/  LDC.64 R6, c[0x0][0x390] ;  /* 0x0000e400ff067b82 */ /* 0x000ea20000000a00 */
[----:B0-----:R-:W-:-:S06]  /*0130*/  IMAD.WIDE R2, R9, 0x4, R2 ;  /* 0x0000000409027825 */ /* 0x001fcc00078e0202 */
[----:B------:R-:W3:Y:S01]  /*0140*/  LDG.E R2, desc[UR4][R2.64] ;  /* 0x0000000402027981 */ /* 0x000ee2000c1e1900 */
[----:B-1----:R-:W-:-:S06]  /*0150*/  IMAD.WIDE R4, R9, 0x4, R4 ;  /* 0x0000000409047825 */ /* 0x002fcc00078e0204 */
[----:B------:R-:W3:Y:S01]  /*0160*/  LDG.E R5, desc[UR4][R4.64] ;  /* 0x0000000404057981 */ /* 0x000ee2000c1e1900 */
[----:B--2---:R-:W-:Y:S01]  /*0170*/  IMAD.WIDE R6, R9, 0x4, R6 ;  /* 0x0000000409067825 */ /* 0x004fe200078e0206 */
[----:B---3--:R-:W-:-:S05]  /*0180*/  IADD3 R9, PT, PT, R2, R5, RZ ;  /* 0x0000000502097210 */ /* 0x008fca0007ffe0ff */
[----:B------:R-:W-:Y:S01]  /*0190*/  STG.E desc[UR4][R6.64], R9 ;  /* 0x0000000906007986 */ /* 0x000fe2000c101904 */
[----:B------:R-:W-:Y:S05]  /*01a0*/  EXIT ;  /* 0x000000000000794d */ /* 0x000fea0003800000 */
.L_x_0:
[----:B------:R-:W-:-:S00]  /*01b0*/  BRA `(.L_x_0) ;  /* 0xfffffffc00fc7947 */ /* 0x000fc0000383ffff */
[----:B------:R-:W-:-:S00]  /*01c0*/  NOP ;  /* 0x0000000000007918 */ /* 0x000fc00000000000 */
        /* <DEDUP_REMOVED lines=11> */
.L_x_1:


//--------------------- .nv.shared.reserved.0     --------------------------
	.section	.nv.shared.reserved.0,"aw",@nobits
	.weak		__nv_reservedSMEM_offset_0_alias
	.size		__nv_reservedSMEM_offset_0_alias, 0, 64
	.other		__nv_reservedSMEM_offset_0_alias,@"STO_CUDA_RESERVED_SHARED STV_DEFAULT"
__nv_reservedSMEM_offset_0_alias:
	.zero		0
	.zero		64


//--------------------- .nv.constant0._Z7add_matPiS_S_ --------------------------
	.section	.nv.constant0._Z7add_matPiS_S_,"a",@progbits
	.sectionflags	@""
	.align	4
.nv.constant0._Z7add_matPiS_S_:
	.zero		920


//--------------------- SYMBOLS --------------------------

	.type		.nv.reservedSmem.offset0,@object
	.size		.nv.reservedSmem.offset0,0x4
